	.headerflags	@"EF_CUDA_TEXMODE_UNIFIED EF_CUDA_64BIT_ADDRESS EF_CUDA_ACCELERATORS EF_CUDA_SM90 EF_CUDA_VIRTUAL_SM(EF_CUDA_SM90)"
	.elftype	@"ET_EXEC"


//--------------------- .nv.info                  --------------------------
	.section	.nv.info,"",@"SHT_CUDA_INFO"
	.align	4


	//----- nvinfo : EIATTR_REGCOUNT
	.align		4
        /*0000*/ 	.byte	0x04, 0x2f
        /*0002*/ 	.short	(.L_3 - .L_2)
	.align		4
.L_2:
        /*0004*/ 	.word	index@(triton_poi_fused__native_batch_norm_legit_no_training_relu_63)
        /*0008*/ 	.word	0x00000013


	//----- nvinfo : EIATTR_MIN_STACK_SIZE
	.align		4
.L_3:
        /*000c*/ 	.byte	0x04, 0x12
        /*000e*/ 	.short	(.L_5 - .L_4)
	.align		4
.L_4:
        /*0010*/ 	.word	index@(triton_poi_fused__native_batch_norm_legit_no_training_relu_63)
        /*0014*/ 	.word	0x00000000


	//----- nvinfo : EIATTR_FRAME_SIZE
	.align		4
.L_5:
        /*0018*/ 	.byte	0x04, 0x11
        /*001a*/ 	.short	(.L_7 - .L_6)
	.align		4
.L_6:
        /*001c*/ 	.word	index@(triton_poi_fused__native_batch_norm_legit_no_training_relu_63)
        /*0020*/ 	.word	0x00000000


	//----- nvinfo : EIATTR_MIN_STACK_SIZE
	.align		4
.L_7:
        /*0024*/ 	.byte	0x04, 0x12
        /*0026*/ 	.short	(.L_9 - .L_8)
	.align		4
.L_8:
        /*0028*/ 	.word	index@(triton_poi_fused__native_batch_norm_legit_no_training_relu_63)
        /*002c*/ 	.word	0x00000000
.L_9:


//--------------------- .nv.info.triton_poi_fused__native_batch_norm_legit_no_training_relu_63 --------------------------
	.section	.nv.info.triton_poi_fused__native_batch_norm_legit_no_training_relu_63,"",@"SHT_CUDA_INFO"
	.sectionflags	@""
	.align	4


	//----- nvinfo : EIATTR_CUDA_API_VERSION
	.align		4
        /*0000*/ 	.byte	0x04, 0x37
        /*0002*/ 	.short	(.L_11 - .L_10)
.L_10:
        /*0004*/ 	.word	0x0000007c


	//----- nvinfo : EIATTR_KPARAM_INFO
	.align		4
.L_11:
        /*0008*/ 	.byte	0x04, 0x17
        /*000a*/ 	.short	(.L_13 - .L_12)
.L_12:
        /*000c*/ 	.word	0x00000000
        /*0010*/ 	.short	0x0007
        /*0012*/ 	.short	0x0038
        /*0014*/ 	.byte	0x00, 0xf0, 0x11, 0x00


	//----- nvinfo : EIATTR_KPARAM_INFO
	.align		4
.L_13:
        /*0018*/ 	.byte	0x04, 0x17
        /*001a*/ 	.short	(.L_15 - .L_14)
.L_14:
        /*001c*/ 	.word	0x00000000
        /*0020*/ 	.short	0x0006
        /*0022*/ 	.short	0x0030
        /*0024*/ 	.byte	0x00, 0xf4, 0x21, 0x00


	//----- nvinfo : EIATTR_KPARAM_INFO
	.align		4
.L_15:
        /*0028*/ 	.byte	0x04, 0x17
        /*002a*/ 	.short	(.L_17 - .L_16)
.L_16:
        /*002c*/ 	.word	0x00000000
        /*0030*/ 	.short	0x0005
        /*0032*/ 	.short	0x0028
        /*0034*/ 	.byte	0x00, 0xf4, 0x21, 0x00


	//----- nvinfo : EIATTR_KPARAM_INFO
	.align		4
.L_17:
        /*0038*/ 	.byte	0x04, 0x17
        /*003a*/ 	.short	(.L_19 - .L_18)
.L_18:
        /*003c*/ 	.word	0x00000000
        /*0040*/ 	.short	0x0004
        /*0042*/ 	.short	0x0020
        /*0044*/ 	.byte	0x00, 0xf4, 0x21, 0x00


	//----- nvinfo : EIATTR_KPARAM_INFO
	.align		4
.L_19:
        /*0048*/ 	.byte	0x04, 0x17
        /*004a*/ 	.short	(.L_21 - .L_20)
.L_20:
        /*004c*/ 	.word	0x00000000
        /*0050*/ 	.short	0x0003
        /*0052*/ 	.short	0x0018
        /*0054*/ 	.byte	0x00, 0xf4, 0x21, 0x00


	//----- nvinfo : EIATTR_KPARAM_INFO
	.align		4
.L_21:
        /*0058*/ 	.byte	0x04, 0x17
        /*005a*/ 	.short	(.L_23 - .L_22)
.L_22:
        /*005c*/ 	.word	0x00000000
        /*0060*/ 	.short	0x0002
        /*0062*/ 	.short	0x0010
        /*0064*/ 	.byte	0x00, 0xf4, 0x21, 0x00


	//----- nvinfo : EIATTR_KPARAM_INFO
	.align		4
.L_23:
        /*0068*/ 	.byte	0x04, 0x17
        /*006a*/ 	.short	(.L_25 - .L_24)
.L_24:
        /*006c*/ 	.word	0x00000000
        /*0070*/ 	.short	0x0001
        /*0072*/ 	.short	0x0008
        /*0074*/ 	.byte	0x00, 0xf4, 0x21, 0x00


	//----- nvinfo : EIATTR_KPARAM_INFO
	.align		4
.L_25:
        /*0078*/ 	.byte	0x04, 0x17
        /*007a*/ 	.short	(.L_27 - .L_26)
.L_26:
        /*007c*/ 	.word	0x00000000
        /*0080*/ 	.short	0x0000
        /*0082*/ 	.short	0x0000
        /*0084*/ 	.byte	0x00, 0xf4, 0x21, 0x00


	//----- nvinfo : EIATTR_SPARSE_MMA_MASK
	.align		4
.L_27:
        /*0088*/ 	.byte	0x03, 0x50
        /*008a*/ 	.short	0x0000


	//----- nvinfo : EIATTR_MAXREG_COUNT
	.align		4
        /*008c*/ 	.byte	0x03, 0x1b
        /*008e*/ 	.short	0x00ff


	//----- nvinfo : EIATTR_EXIT_INSTR_OFFSETS
	.align		4
        /*0090*/ 	.byte	0x04, 0x1c
        /*0092*/ 	.short	(.L_29 - .L_28)


	//   ....[0]....
.L_28:
        /*0094*/ 	.word	0x00000320


	//   ....[1]....
        /*0098*/ 	.word	0x00000340


	//----- nvinfo : EIATTR_REQNTID
	.align		4
.L_29:
        /*009c*/ 	.byte	0x04, 0x10
        /*009e*/ 	.short	(.L_31 - .L_30)
.L_30:
        /*00a0*/ 	.word	0x00000080
        /*00a4*/ 	.word	0x00000001
        /*00a8*/ 	.word	0x00000001


	//----- nvinfo : EIATTR_CBANK_PARAM_SIZE
	.align		4
.L_31:
        /*00ac*/ 	.byte	0x03, 0x19
        /*00ae*/ 	.short	0x003c


	//----- nvinfo : EIATTR_PARAM_CBANK
	.align		4
        /*00b0*/ 	.byte	0x04, 0x0a
        /*00b2*/ 	.short	(.L_33 - .L_32)
	.align		4
.L_32:
        /*00b4*/ 	.word	index@(.nv.constant0.triton_poi_fused__native_batch_norm_legit_no_training_relu_63)
        /*00b8*/ 	.short	0x0210
        /*00ba*/ 	.short	0x003c


	//----- nvinfo : EIATTR_SW_WAR
	.align		4
.L_33:
        /*00bc*/ 	.byte	0x04, 0x36
        /*00be*/ 	.short	(.L_35 - .L_34)
.L_34:
        /*00c0*/ 	.word	0x00000008
.L_35:


//--------------------- .nv.callgraph             --------------------------
	.section	.nv.callgraph,"",@"SHT_CUDA_CALLGRAPH"
	.align	4
	.sectionentsize	8
	.align		4
        /*0000*/ 	.word	0x00000000
	.align		4
        /*0004*/ 	.word	0xffffffff
	.align		4
        /*0008*/ 	.word	0x00000000
	.align		4
        /*000c*/ 	.word	0xfffffffe
	.align		4
        /*0010*/ 	.word	0x00000000
	.align		4
        /*0014*/ 	.word	0xfffffffd
	.align		4
        /*0018*/ 	.word	0x00000000
	.align		4
        /*001c*/ 	.word	0xfffffffc


//--------------------- .nv.constant4             --------------------------
	.section	.nv.constant4,"a",@progbits
	.align	8
	.align		8
.nv.constant4:
        /*0000*/ 	.dword	_$_str
	.align		8
        /*0008*/ 	.dword	_$_str_$_2


//--------------------- .text.triton_poi_fused__native_batch_norm_legit_no_training_relu_63 --------------------------
	.section	.text.triton_poi_fused__native_batch_norm_legit_no_training_relu_63,"ax",@progbits
	.align	128
        .global         triton_poi_fused__native_batch_norm_legit_no_training_relu_63
        .type           triton_poi_fused__native_batch_norm_legit_no_training_relu_63,@function
        .size           triton_poi_fused__native_batch_norm_legit_no_training_relu_63,(.L_x_1 - triton_poi_fused__native_batch_norm_legit_no_training_relu_63)
        .other          triton_poi_fused__native_batch_norm_legit_no_training_relu_63,@"STO_CUDA_ENTRY STV_DEFAULT"
triton_poi_fused__native_batch_norm_legit_no_training_relu_63:
.text.triton_poi_fused__native_batch_norm_legit_no_training_relu_63:
[----:B------:R-:W0:Y:S01]  /*0000*/  LDC R1, c[0x0][0x28] ;  /* 0x00000a00ff017b82 */ /* 0x000e220000000800 */
[----:B------:R-:W1:Y:S07]  /*0010*/  S2R R0, SR_TID.X ;  /* 0x0000000000007919 */ /* 0x000e6e0000002100 */
[----:B------:R-:W2:Y:S01]  /*0020*/  LDC.64 R8, c[0x0][0x220] ;  /* 0x00008800ff087b82 */ /* 0x000ea20000000a00 */
[----:B------:R-:W-:Y:S01]  /*0030*/  HFMA2.MMA R14, -RZ, RZ, 0, 0 ;  /* 0x00000000ff0e7435 */ /* 0x000fe200000001ff */
[----:B------:R-:W-:Y:S01]  /*0040*/  ULDC.64 UR4, c[0x0][0x208] ;  /* 0x0000820000047ab9 */ /* 0x000fe20000000a00 */
[----:B------:R-:W3:Y:S05]  /*0050*/  S2R R3, SR_CTAID.X ;  /* 0x0000000000037919 */ /* 0x000eea0000002500 */
[----:B------:R-:W4:Y:S08]  /*0060*/  LDC.64 R4, c[0x0][0x210] ;  /* 0x00008400ff047b82 */ /* 0x000f300000000a00 */
[----:B------:R-:W5:Y:S08]  /*0070*/  LDC.64 R6, c[0x0][0x218] ;  /* 0x00008600ff067b82 */ /* 0x000f700000000a00 */
[----:B------:R-:W5:Y:S01]  /*0080*/  LDC.64 R10, c[0x0][0x228] ;  /* 0x00008a00ff0a7b82 */ /* 0x000f620000000a00 */
[----:B-1----:R-:W-:-:S07]  /*0090*/  LOP3.LUT R0, R0, 0x7f, RZ, 0xc0, !PT ;  /* 0x0000007f00007812 */ /* 0x002fce00078ec0ff */
[----:B------:R-:W1:Y:S01]  /*00a0*/  LDC.64 R12, c[0x0][0x230] ;  /* 0x00008c00ff0c7b82 */ /* 0x000e620000000a00 */
[----:B---3--:R-:W-:-:S04]  /*00b0*/  LEA R0, R3, R0, 0x7 ;  /* 0x0000000003007211 */ /* 0x008fc800078e38ff */
[C---:B------:R-:W-:Y:S01]  /*00c0*/  ISETP.GE.AND P0, PT, R0.reuse, 0xb00, PT ;  /* 0x00000b000000780c */ /* 0x040fe20003f06270 */
[----:B------:R-:W-:-:S05]  /*00d0*/  IMAD.HI R2, R0, 0x2e8ba2e9, RZ ;  /* 0x2e8ba2e900027827 */ /* 0x000fca00078e02ff */
[----:B------:R-:W-:-:S04]  /*00e0*/  SHF.R.U32.HI R3, RZ, 0x1f, R2 ;  /* 0x0000001fff037819 */ /* 0x000fc80000011602 */
[----:B------:R-:W-:-:S05]  /*00f0*/  LEA.HI.SX32 R3, R2, R3, 0x1b ;  /* 0x0000000302037211 */ /* 0x000fca00078fdaff */
[----:B------:R-:W-:-:S04]  /*0100*/  IMAD R15, R3, -0xb0, R0 ;  /* 0xffffff50030f7824 */ /* 0x000fc800078e0200 */
[----:B--2---:R-:W-:-:S05]  /*0110*/  IMAD.WIDE R8, R15, 0x4, R8 ;  /* 0x000000040f087825 */ /* 0x004fca00078e0208 */
[----:B------:R2:W3:Y:S01]  /*0120*/  @!P0 LDG.E.EL R14, desc[UR4][R8.64] ;  /* 0x00000004080e8981 */ /* 0x0004e2000c2e1900 */
[----:B------:R-:W-:Y:S01]  /*0130*/  CS2R R2, SRZ ;  /* 0x0000000000027805 */ /* 0x000fe2000001ff00 */
[----:B----4-:R-:W-:-:S04]  /*0140*/  IMAD.WIDE R4, R0, 0x4, R4 ;  /* 0x0000000400047825 */ /* 0x010fc800078e0204 */
[C---:B-----5:R-:W-:Y:S01]  /*0150*/  IMAD.WIDE R6, R15.reuse, 0x4, R6 ;  /* 0x000000040f067825 */ /* 0x060fe200078e0206 */
[----:B------:R4:W5:Y:S03]  /*0160*/  @!P0 LDG.E R3, desc[UR4][R4.64] ;  /* 0x0000000404038981 */ /* 0x000966000c1e1900 */
[C---:B0-2---:R-:W-:Y:S01]  /*0170*/  IMAD.WIDE R8, R15.reuse, 0x4, R10 ;  /* 0x000000040f087825 */ /* 0x045fe200078e020a */
[----:B------:R0:W5:Y:S03]  /*0180*/  @!P0 LDG.E.EL R2, desc[UR4][R6.64] ;  /* 0x0000000406028981 */ /* 0x000166000c2e1900 */
[----:B-1----:R-:W-:Y:S01]  /*0190*/  IMAD.WIDE R10, R15, 0x4, R12 ;  /* 0x000000040f0a7825 */ /* 0x002fe200078e020c */
[----:B------:R-:W-:Y:S02]  /*01a0*/  CS2R R12, SRZ ;  /* 0x00000000000c7805 */ /* 0x000fe4000001ff00 */
[----:B------:R-:W-:Y:S01]  /*01b0*/  MOV R16, 0x3e800000 ;  /* 0x3e80000000107802 */ /* 0x000fe20000000f00 */
[----:B----4-:R-:W1:Y:S03]  /*01c0*/  LDC.64 R4, c[0x0][0x240] ;  /* 0x00009000ff047b82 */ /* 0x010e660000000a00 */
[----:B------:R2:W4:Y:S04]  /*01d0*/  @!P0 LDG.E.EL R12, desc[UR4][R8.64] ;  /* 0x00000004080c8981 */ /* 0x000528000c2e1900 */
[----:B------:R-:W4:Y:S01]  /*01e0*/  @!P0 LDG.E.EL R13, desc[UR4][R10.64] ;  /* 0x000000040a0d8981 */ /* 0x000f22000c2e1900 */
[----:B0-----:R-:W0:Y:S01]  /*01f0*/  LDC.64 R6, c[0x0][0x238] ;  /* 0x00008e00ff067b82 */ /* 0x001e220000000a00 */
[----:B-1----:R-:W-:-:S04]  /*0200*/  IMAD.WIDE R4, R0, 0x4, R4 ;  /* 0x0000000400047825 */ /* 0x002fc800078e0204 */
[----:B---3--:R-:W-:-:S04]  /*0210*/  FADD R14, R14, 0.0010000000474974513054 ;  /* 0x3a83126f0e0e7421 */ /* 0x008fc80000000000 */
[----:B------:R-:W1:Y:S01]  /*0220*/  MUFU.SQRT R15, R14 ;  /* 0x0000000e000f7308 */ /* 0x000e620000002000 */
[----:B-----5:R-:W-:Y:S01]  /*0230*/  FADD R2, -R2, R3 ;  /* 0x0000000302027221 */ /* 0x020fe20000000100 */
[C---:B-1----:R-:W-:Y:S02]  /*0240*/  FSETP.GT.AND P1, PT, R15.reuse, 8.50705917302346158658e+37, PT ;  /* 0x7e8000000f00780b */ /* 0x042fe40003f24000 */
[----:B------:R-:W-:Y:S02]  /*0250*/  FSETP.GEU.AND P2, PT, R15, 1.175494350822287508e-38, PT ;  /* 0x008000000f00780b */ /* 0x000fe40003f4e000 */
[----:B--2---:R-:W-:-:S09]  /*0260*/  FSEL R8, R16, 1, P1 ;  /* 0x3f80000010087808 */ /* 0x004fd20000800000 */
[----:B------:R-:W-:Y:S02]  /*0270*/  @P1 FMUL R15, R15, 0.25 ;  /* 0x3e8000000f0f1820 */ /* 0x000fe40000400000 */
[----:B------:R-:W-:Y:S02]  /*0280*/  @!P2 FMUL R8, R8, 16777216 ;  /* 0x4b8000000808a820 */ /* 0x000fe40000400000 */
[----:B------:R-:W-:-:S06]  /*0290*/  @!P2 FMUL R15, R15, 16777216 ;  /* 0x4b8000000f0fa820 */ /* 0x000fcc0000400000 */
[----:B------:R-:W1:Y:S02]  /*02a0*/  MUFU.RCP R15, R15 ;  /* 0x0000000f000f7308 */ /* 0x000e640000001000 */
[----:B-1----:R-:W-:-:S04]  /*02b0*/  FMUL R3, R15, R8 ;  /* 0x000000080f037220 */ /* 0x002fc80000400000 */
[----:B------:R-:W-:-:S04]  /*02c0*/  FMUL R2, R2, R3 ;  /* 0x0000000302027220 */ /* 0x000fc80000400000 */
[----:B----4-:R-:W-:Y:S01]  /*02d0*/  FFMA R13, R2, R12, R13 ;  /* 0x0000000c020d7223 */ /* 0x010fe2000000000d */
[----:B0-----:R-:W-:-:S04]  /*02e0*/  IMAD.WIDE R2, R0, 0x4, R6 ;  /* 0x0000000400027825 */ /* 0x001fc800078e0206 */
[C---:B------:R-:W-:Y:S01]  /*02f0*/  FSETP.GEU.AND P1, PT, R13.reuse, RZ, PT ;  /* 0x000000ff0d00720b */ /* 0x040fe20003f2e000 */
[----:B------:R0:W-:Y:S03]  /*0300*/  @!P0 STG.E desc[UR4][R2.64], R13 ;  /* 0x0000000d02008986 */ /* 0x0001e6000c101904 */
[----:B------:R-:W-:Y:S01]  /*0310*/  FSEL R7, R13, RZ, P1 ;  /* 0x000000ff0d077208 */ /* 0x000fe20000800000 */
[----:B0-----:R-:W-:Y:S08]  /*0320*/  @P0 EXIT ;  /* 0x000000000000094d */ /* 0x001ff00003800000 */
[----:B------:R-:W-:Y:S01]  /*0330*/  STG.E desc[UR4][R4.64], R7 ;  /* 0x0000000704007986 */ /* 0x000fe2000c101904 */
[----:B------:R-:W-:Y:S05]  /*0340*/  EXIT ;  /* 0x000000000000794d */ /* 0x000fea0003800000 */
.L_x_0:
[----:B------:R-:W-:-:S00]  /*0350*/  BRA `(.L_x_0) ;  /* 0xfffffffc00fc7947 */ /* 0x000fc0000383ffff */
[----:B------:R-:W-:-:S00]  /*0360*/  NOP ;  /* 0x0000000000007918 */ /* 0x000fc00000000000 */
        /* <DEDUP_REMOVED lines=9> */
.L_x_1:


//--------------------- .nv.global.init           --------------------------
	.section	.nv.global.init,"aw",@progbits
.nv.global.init:
	.type		_$_str,@object
	.size		_$_str,(_$_str_$_2 - _$_str)
_$_str:
        /*0000*/ 	.byte	0x5f, 0x5f, 0x43, 0x55, 0x44, 0x41, 0x5f, 0x46, 0x54, 0x5a, 0x00
	.type		_$_str_$_2,@object
	.size		_$_str_$_2,(.L_1 - _$_str_$_2)
_$_str_$_2:
        /*000b*/ 	.byte	0x5f, 0x5f, 0x43, 0x55, 0x44, 0x41, 0x5f, 0x50, 0x52, 0x45, 0x43, 0x5f, 0x53, 0x51, 0x52, 0x54
        /*001b*/ 	.byte	0x00
.L_1:


//--------------------- .nv.constant0.triton_poi_fused__native_batch_norm_legit_no_training_relu_63 --------------------------
	.section	.nv.constant0.triton_poi_fused__native_batch_norm_legit_no_training_relu_63,"a",@progbits
	.sectionflags	@""
	.align	4
.nv.constant0.triton_poi_fused__native_batch_norm_legit_no_training_relu_63:
	.zero		588
